//
// Generated by NVIDIA NVVM Compiler
//
// Compiler Build ID: CL-36424714
// Cuda compilation tools, release 13.0, V13.0.88
// Based on NVVM 20.0.0
//

.version 9.0
.target sm_100
.address_size 64

	// .globl	_Z7kernel1Pi

.visible .entry _Z7kernel1Pi(
	.param .u64 .ptr .align 1 _Z7kernel1Pi_param_0
)
{
	.reg .pred 	%p<2>;
	.reg .b32 	%r<116>;
	.reg .b64 	%rd<5>;

	ld.param.u64 	%rd2, [_Z7kernel1Pi_param_0];
	cvta.to.global.u64 	%rd3, %rd2;
	mov.u32 	%r7, %tid.x;
	mov.u32 	%r8, %ctaid.x;
	mov.u32 	%r9, %ntid.x;
	mad.lo.s32 	%r10, %r8, %r9, %r7;
	mul.wide.s32 	%rd4, %r10, 4;
	add.s64 	%rd1, %rd3, %rd4;
	ld.global.u32 	%r115, [%rd1];
	mov.b32 	%r114, 64;
$L__BB0_1:
	add.s32 	%r11, %r114, -64;
	mul.lo.s32 	%r12, %r11, %r115;
	add.s32 	%r13, %r114, -62;
	mul.lo.s32 	%r14, %r13, %r12;
	add.s32 	%r15, %r114, -60;
	mul.lo.s32 	%r16, %r15, %r14;
	add.s32 	%r17, %r114, -58;
	mul.lo.s32 	%r18, %r17, %r16;
	add.s32 	%r19, %r114, -56;
	mul.lo.s32 	%r20, %r19, %r18;
	add.s32 	%r21, %r114, -54;
	mul.lo.s32 	%r22, %r21, %r20;
	add.s32 	%r23, %r114, -52;
	mul.lo.s32 	%r24, %r23, %r22;
	add.s32 	%r25, %r114, -50;
	mul.lo.s32 	%r26, %r25, %r24;
	add.s32 	%r27, %r114, -48;
	mul.lo.s32 	%r28, %r27, %r26;
	add.s32 	%r29, %r114, -46;
	mul.lo.s32 	%r30, %r29, %r28;
	add.s32 	%r31, %r114, -44;
	mul.lo.s32 	%r32, %r31, %r30;
	add.s32 	%r33, %r114, -42;
	mul.lo.s32 	%r34, %r33, %r32;
	add.s32 	%r35, %r114, -40;
	mul.lo.s32 	%r36, %r35, %r34;
	add.s32 	%r37, %r114, -38;
	mul.lo.s32 	%r38, %r37, %r36;
	add.s32 	%r39, %r114, -36;
	mul.lo.s32 	%r40, %r39, %r38;
	add.s32 	%r41, %r114, -34;
	mul.lo.s32 	%r42, %r41, %r40;
	shl.b32 	%r43, %r42, 2;
	add.s32 	%r44, %r43, %r43;
	add.s32 	%r45, %r44, %r42;
	shl.b32 	%r46, %r45, 2;
	add.s32 	%r47, %r46, %r46;
	add.s32 	%r48, %r47, %r45;
	shl.b32 	%r49, %r48, 2;
	add.s32 	%r50, %r49, %r49;
	add.s32 	%r51, %r50, %r48;
	shl.b32 	%r52, %r51, 2;
	add.s32 	%r53, %r52, %r52;
	add.s32 	%r54, %r53, %r51;
	shl.b32 	%r55, %r54, 2;
	add.s32 	%r56, %r55, %r55;
	add.s32 	%r57, %r56, %r54;
	shl.b32 	%r58, %r57, 2;
	add.s32 	%r59, %r58, %r58;
	add.s32 	%r60, %r59, %r57;
	shl.b32 	%r61, %r60, 2;
	add.s32 	%r62, %r61, %r61;
	add.s32 	%r63, %r62, %r60;
	shl.b32 	%r64, %r63, 2;
	add.s32 	%r65, %r64, %r64;
	add.s32 	%r66, %r65, %r63;
	shl.b32 	%r67, %r66, 2;
	add.s32 	%r68, %r67, %r67;
	add.s32 	%r69, %r68, %r66;
	shl.b32 	%r70, %r69, 2;
	add.s32 	%r71, %r70, %r70;
	add.s32 	%r72, %r71, %r69;
	shl.b32 	%r73, %r72, 2;
	add.s32 	%r74, %r73, %r73;
	add.s32 	%r75, %r74, %r72;
	shl.b32 	%r76, %r75, 2;
	add.s32 	%r77, %r76, %r76;
	add.s32 	%r78, %r77, %r75;
	shl.b32 	%r79, %r78, 2;
	add.s32 	%r80, %r79, %r79;
	add.s32 	%r81, %r80, %r78;
	shl.b32 	%r82, %r81, 2;
	add.s32 	%r83, %r82, %r82;
	add.s32 	%r84, %r83, %r81;
	shl.b32 	%r85, %r84, 2;
	add.s32 	%r86, %r85, %r85;
	add.s32 	%r87, %r86, %r84;
	shl.b32 	%r88, %r87, 2;
	add.s32 	%r89, %r88, %r88;
	add.s32 	%r90, %r89, %r87;
	shl.b32 	%r91, %r90, 2;
	add.s32 	%r92, %r91, %r91;
	add.s32 	%r93, %r92, %r90;
	shl.b32 	%r94, %r93, 2;
	add.s32 	%r95, %r94, %r94;
	add.s32 	%r96, %r95, %r93;
	shl.b32 	%r97, %r96, 2;
	add.s32 	%r98, %r97, %r97;
	add.s32 	%r99, %r98, %r96;
	shl.b32 	%r100, %r99, 2;
	add.s32 	%r101, %r100, %r100;
	add.s32 	%r102, %r101, %r99;
	shl.b32 	%r103, %r102, 2;
	add.s32 	%r104, %r103, %r103;
	add.s32 	%r105, %r104, %r102;
	shl.b32 	%r106, %r105, 2;
	add.s32 	%r107, %r106, %r106;
	add.s32 	%r108, %r107, %r105;
	shl.b32 	%r109, %r108, 2;
	add.s32 	%r110, %r109, %r109;
	add.s32 	%r111, %r110, %r108;
	shl.b32 	%r112, %r111, 2;
	add.s32 	%r113, %r112, %r112;
	add.s32 	%r115, %r113, %r111;
	add.s32 	%r114, %r114, 128;
	setp.ne.s32 	%p1, %r114, 200000064;
	@%p1 bra 	$L__BB0_1;
	st.global.u32 	[%rd1], %r115;
	ret;

}
	// .globl	_Z7kernel2Pi
.visible .entry _Z7kernel2Pi(
	.param .u64 .ptr .align 1 _Z7kernel2Pi_param_0
)
{
	.reg .pred 	%p<2>;
	.reg .b32 	%r<116>;
	.reg .b64 	%rd<5>;

	ld.param.u64 	%rd2, [_Z7kernel2Pi_param_0];
	cvta.to.global.u64 	%rd3, %rd2;
	mov.u32 	%r7, %tid.x;
	mov.u32 	%r8, %ctaid.x;
	mov.u32 	%r9, %ntid.x;
	mad.lo.s32 	%r10, %r8, %r9, %r7;
	mul.wide.s32 	%rd4, %r10, 4;
	add.s64 	%rd1, %rd3, %rd4;
	ld.global.u32 	%r115, [%rd1];
	mov.b32 	%r114, 64;
$L__BB1_1:
	add.s32 	%r11, %r114, -64;
	mul.lo.s32 	%r12, %r11, %r115;
	add.s32 	%r13, %r114, -62;
	mul.lo.s32 	%r14, %r13, %r12;
	add.s32 	%r15, %r114, -60;
	mul.lo.s32 	%r16, %r15, %r14;
	add.s32 	%r17, %r114, -58;
	mul.lo.s32 	%r18, %r17, %r16;
	add.s32 	%r19, %r114, -56;
	mul.lo.s32 	%r20, %r19, %r18;
	add.s32 	%r21, %r114, -54;
	mul.lo.s32 	%r22, %r21, %r20;
	add.s32 	%r23, %r114, -52;
	mul.lo.s32 	%r24, %r23, %r22;
	add.s32 	%r25, %r114, -50;
	mul.lo.s32 	%r26, %r25, %r24;
	add.s32 	%r27, %r114, -48;
	mul.lo.s32 	%r28, %r27, %r26;
	add.s32 	%r29, %r114, -46;
	mul.lo.s32 	%r30, %r29, %r28;
	add.s32 	%r31, %r114, -44;
	mul.lo.s32 	%r32, %r31, %r30;
	add.s32 	%r33, %r114, -42;
	mul.lo.s32 	%r34, %r33, %r32;
	add.s32 	%r35, %r114, -40;
	mul.lo.s32 	%r36, %r35, %r34;
	add.s32 	%r37, %r114, -38;
	mul.lo.s32 	%r38, %r37, %r36;
	add.s32 	%r39, %r114, -36;
	mul.lo.s32 	%r40, %r39, %r38;
	add.s32 	%r41, %r114, -34;
	mul.lo.s32 	%r42, %r41, %r40;
	shl.b32 	%r43, %r42, 2;
	add.s32 	%r44, %r43, %r43;
	add.s32 	%r45, %r44, %r42;
	shl.b32 	%r46, %r45, 2;
	add.s32 	%r47, %r46, %r46;
	add.s32 	%r48, %r47, %r45;
	shl.b32 	%r49, %r48, 2;
	add.s32 	%r50, %r49, %r49;
	add.s32 	%r51, %r50, %r48;
	shl.b32 	%r52, %r51, 2;
	add.s32 	%r53, %r52, %r52;
	add.s32 	%r54, %r53, %r51;
	shl.b32 	%r55, %r54, 2;
	add.s32 	%r56, %r55, %r55;
	add.s32 	%r57, %r56, %r54;
	shl.b32 	%r58, %r57, 2;
	add.s32 	%r59, %r58, %r58;
	add.s32 	%r60, %r59, %r57;
	shl.b32 	%r61, %r60, 2;
	add.s32 	%r62, %r61, %r61;
	add.s32 	%r63, %r62, %r60;
	shl.b32 	%r64, %r63, 2;
	add.s32 	%r65, %r64, %r64;
	add.s32 	%r66, %r65, %r63;
	shl.b32 	%r67, %r66, 2;
	add.s32 	%r68, %r67, %r67;
	add.s32 	%r69, %r68, %r66;
	shl.b32 	%r70, %r69, 2;
	add.s32 	%r71, %r70, %r70;
	add.s32 	%r72, %r71, %r69;
	shl.b32 	%r73, %r72, 2;
	add.s32 	%r74, %r73, %r73;
	add.s32 	%r75, %r74, %r72;
	shl.b32 	%r76, %r75, 2;
	add.s32 	%r77, %r76, %r76;
	add.s32 	%r78, %r77, %r75;
	shl.b32 	%r79, %r78, 2;
	add.s32 	%r80, %r79, %r79;
	add.s32 	%r81, %r80, %r78;
	shl.b32 	%r82, %r81, 2;
	add.s32 	%r83, %r82, %r82;
	add.s32 	%r84, %r83, %r81;
	shl.b32 	%r85, %r84, 2;
	add.s32 	%r86, %r85, %r85;
	add.s32 	%r87, %r86, %r84;
	shl.b32 	%r88, %r87, 2;
	add.s32 	%r89, %r88, %r88;
	add.s32 	%r90, %r89, %r87;
	shl.b32 	%r91, %r90, 2;
	add.s32 	%r92, %r91, %r91;
	add.s32 	%r93, %r92, %r90;
	shl.b32 	%r94, %r93, 2;
	add.s32 	%r95, %r94, %r94;
	add.s32 	%r96, %r95, %r93;
	shl.b32 	%r97, %r96, 2;
	add.s32 	%r98, %r97, %r97;
	add.s32 	%r99, %r98, %r96;
	shl.b32 	%r100, %r99, 2;
	add.s32 	%r101, %r100, %r100;
	add.s32 	%r102, %r101, %r99;
	shl.b32 	%r103, %r102, 2;
	add.s32 	%r104, %r103, %r103;
	add.s32 	%r105, %r104, %r102;
	shl.b32 	%r106, %r105, 2;
	add.s32 	%r107, %r106, %r106;
	add.s32 	%r108, %r107, %r105;
	shl.b32 	%r109, %r108, 2;
	add.s32 	%r110, %r109, %r109;
	add.s32 	%r111, %r110, %r108;
	shl.b32 	%r112, %r111, 2;
	add.s32 	%r113, %r112, %r112;
	add.s32 	%r115, %r113, %r111;
	add.s32 	%r114, %r114, 128;
	setp.ne.s32 	%p1, %r114, 200000064;
	@%p1 bra 	$L__BB1_1;
	st.global.u32 	[%rd1], %r115;
	ret;

}


// ===== COMPILED SASS (sm_100) =====

	.target	sm_100

	.elftype	@"ET_EXEC"


//--------------------- .note.nv.tkinfo           --------------------------
	.section	.note.nv.tkinfo,"",@"SHT_NOTE"
	.sectionflags	@"SHF_NOTE_NV_TKINFO"
	.tkinfo
        /*0018*/ 	.word	0x00000002
        /*0030*/ 	.string	""
        /*0030*/ 	.string	"ptxas"
        /*0030*/ 	.string	"Cuda compilation tools, release 13.0, V13.0.88"
        /*0030*/ 	.string	"Build cuda_13.0.r13.0/compiler.36424714_0"
        /*0030*/ 	.string	"-arch sm_100 -m 64 "



//--------------------- .note.nv.cuinfo           --------------------------
	.section	.note.nv.cuinfo,"",@"SHT_NOTE"
	.sectionflags	@"SHF_NOTE_NV_CUINFO"
        /*0018*/ 	.short	0x0002
        /*001a*/ 	.short	0x0064
        /*001c*/ 	.short	0x0082
	.zero		2


//--------------------- .nv.info                  --------------------------
	.section	.nv.info,"",@"SHT_CUDA_INFO"
	.align	4


	//----- nvinfo : EIATTR_REGCOUNT
	.align		4
        /*0000*/ 	.byte	0x04, 0x2f
        /*0002*/ 	.short	(.L_1 - .L_0)
	.align		4
.L_0:
        /*0004*/ 	.word	index@(_Z7kernel1Pi)
        /*0008*/ 	.word	0x00000008


	//----- nvinfo : EIATTR_FRAME_SIZE
	.align		4
.L_1:
        /*000c*/ 	.byte	0x04, 0x11
        /*000e*/ 	.short	(.L_3 - .L_2)
	.align		4
.L_2:
        /*0010*/ 	.word	index@(_Z7kernel1Pi)
        /*0014*/ 	.word	0x00000000


	//----- nvinfo : EIATTR_REGCOUNT
	.align		4
.L_3:
        /*0018*/ 	.byte	0x04, 0x2f
        /*001a*/ 	.short	(.L_5 - .L_4)
	.align		4
.L_4:
        /*001c*/ 	.word	index@(_Z7kernel2Pi)
        /*0020*/ 	.word	0x00000008


	//----- nvinfo : EIATTR_FRAME_SIZE
	.align		4
.L_5:
        /*0024*/ 	.byte	0x04, 0x11
        /*0026*/ 	.short	(.L_7 - .L_6)
	.align		4
.L_6:
        /*0028*/ 	.word	index@(_Z7kernel2Pi)
        /*002c*/ 	.word	0x00000000


	//----- nvinfo : EIATTR_MIN_STACK_SIZE
	.align		4
.L_7:
        /*0030*/ 	.byte	0x04, 0x12
        /*0032*/ 	.short	(.L_9 - .L_8)
	.align		4
.L_8:
        /*0034*/ 	.word	index@(_Z7kernel2Pi)
        /*0038*/ 	.word	0x00000000


	//----- nvinfo : EIATTR_MIN_STACK_SIZE
	.align		4
.L_9:
        /*003c*/ 	.byte	0x04, 0x12
        /*003e*/ 	.short	(.L_11 - .L_10)
	.align		4
.L_10:
        /*0040*/ 	.word	index@(_Z7kernel1Pi)
        /*0044*/ 	.word	0x00000000
.L_11:


//--------------------- .nv.compat                --------------------------
	.section	.nv.compat,"",@"SHT_CUDA_COMPAT_INFO"
	.align	4
        /*0000*/ 	.byte	0x02, 0x09, 0x00, 0x00, 0x02, 0x02, 0x01, 0x00, 0x02, 0x05, 0x05, 0x00, 0x03, 0x07, 0x01, 0x01
        /*0010*/ 	.byte	0x02, 0x03, 0x00, 0x00, 0x02, 0x06, 0x01, 0x00, 0x04, 0x0b, 0x08, 0x00, 0x09, 0x00, 0x00, 0x00
        /*0020*/ 	.byte	0x00, 0x00, 0x00, 0x00


//--------------------- .nv.info._Z7kernel2Pi     --------------------------
	.section	.nv.info._Z7kernel2Pi,"",@"SHT_CUDA_INFO"
	.sectionflags	@""
	.align	4


	//----- nvinfo : EIATTR_CUDA_API_VERSION
	.align		4
        /*0000*/ 	.byte	0x04, 0x37
        /*0002*/ 	.short	(.L_13 - .L_12)
.L_12:
        /*0004*/ 	.word	0x00000082


	//----- nvinfo : EIATTR_KPARAM_INFO
	.align		4
.L_13:
        /*0008*/ 	.byte	0x04, 0x17
        /*000a*/ 	.short	(.L_15 - .L_14)
.L_14:
        /*000c*/ 	.word	0x00000000
        /*0010*/ 	.short	0x0000
        /*0012*/ 	.short	0x0000
        /*0014*/ 	.byte	0x00, 0xf5, 0x21, 0x00


	//----- nvinfo : EIATTR_SPARSE_MMA_MASK
	.align		4
.L_15:
        /*0018*/ 	.byte	0x03, 0x50
        /*001a*/ 	.short	0x0000


	//----- nvinfo : EIATTR_MAXREG_COUNT
	.align		4
        /*001c*/ 	.byte	0x03, 0x1b
        /*001e*/ 	.short	0x00ff


	//----- nvinfo : EIATTR_MERCURY_ISA_VERSION
	.align		4
        /*0020*/ 	.byte	0x03, 0x5f
        /*0022*/ 	.short	0x0101


	//----- nvinfo : EIATTR_VRC_CTA_INIT_COUNT
	.align		4
        /*0024*/ 	.byte	0x02, 0x4a
	.zero		1
	.zero		1


	//----- nvinfo : EIATTR_EXIT_INSTR_OFFSETS
	.align		4
        /*0028*/ 	.byte	0x04, 0x1c
        /*002a*/ 	.short	(.L_17 - .L_16)


	//   ....[0]....
.L_16:
        /*002c*/ 	.word	0x000005e0


	//----- nvinfo : EIATTR_CBANK_PARAM_SIZE
	.align		4
.L_17:
        /*0030*/ 	.byte	0x03, 0x19
        /*0032*/ 	.short	0x0008


	//----- nvinfo : EIATTR_PARAM_CBANK
	.align		4
        /*0034*/ 	.byte	0x04, 0x0a
        /*0036*/ 	.short	(.L_19 - .L_18)
	.align		4
.L_18:
        /*0038*/ 	.word	index@(.nv.constant0._Z7kernel2Pi)
        /*003c*/ 	.short	0x0380
        /*003e*/ 	.short	0x0008


	//----- nvinfo : EIATTR_SW_WAR
	.align		4
.L_19:
        /*0040*/ 	.byte	0x04, 0x36
        /*0042*/ 	.short	(.L_21 - .L_20)
.L_20:
        /*0044*/ 	.word	0x00000008
.L_21:


//--------------------- .nv.info._Z7kernel1Pi     --------------------------
	.section	.nv.info._Z7kernel1Pi,"",@"SHT_CUDA_INFO"
	.sectionflags	@""
	.align	4


	//----- nvinfo : EIATTR_CUDA_API_VERSION
	.align		4
        /*0000*/ 	.byte	0x04, 0x37
        /*0002*/ 	.short	(.L_23 - .L_22)
.L_22:
        /*0004*/ 	.word	0x00000082


	//----- nvinfo : EIATTR_KPARAM_INFO
	.align		4
.L_23:
        /*0008*/ 	.byte	0x04, 0x17
        /*000a*/ 	.short	(.L_25 - .L_24)
.L_24:
        /*000c*/ 	.word	0x00000000
        /*0010*/ 	.short	0x0000
        /*0012*/ 	.short	0x0000
        /*0014*/ 	.byte	0x00, 0xf5, 0x21, 0x00


	//----- nvinfo : EIATTR_SPARSE_MMA_MASK
	.align		4
.L_25:
        /*0018*/ 	.byte	0x03, 0x50
        /*001a*/ 	.short	0x0000


	//----- nvinfo : EIATTR_MAXREG_COUNT
	.align		4
        /*001c*/ 	.byte	0x03, 0x1b
        /*001e*/ 	.short	0x00ff


	//----- nvinfo : EIATTR_MERCURY_ISA_VERSION
	.align		4
        /*0020*/ 	.byte	0x03, 0x5f
        /*0022*/ 	.short	0x0101


	//----- nvinfo : EIATTR_VRC_CTA_INIT_COUNT
	.align		4
        /*0024*/ 	.byte	0x02, 0x4a
	.zero		1
	.zero		1


	//----- nvinfo : EIATTR_EXIT_INSTR_OFFSETS
	.align		4
        /*0028*/ 	.byte	0x04, 0x1c
        /*002a*/ 	.short	(.L_27 - .L_26)


	//   ....[0]....
.L_26:
        /*002c*/ 	.word	0x000005e0


	//----- nvinfo : EIATTR_CBANK_PARAM_SIZE
	.align		4
.L_27:
        /*0030*/ 	.byte	0x03, 0x19
        /*0032*/ 	.short	0x0008


	//----- nvinfo : EIATTR_PARAM_CBANK
	.align		4
        /*0034*/ 	.byte	0x04, 0x0a
        /*0036*/ 	.short	(.L_29 - .L_28)
	.align		4
.L_28:
        /*0038*/ 	.word	index@(.nv.constant0._Z7kernel1Pi)
        /*003c*/ 	.short	0x0380
        /*003e*/ 	.short	0x0008


	//----- nvinfo : EIATTR_SW_WAR
	.align		4
.L_29:
        /*0040*/ 	.byte	0x04, 0x36
        /*0042*/ 	.short	(.L_31 - .L_30)
.L_30:
        /*0044*/ 	.word	0x00000008
.L_31:


//--------------------- .nv.callgraph             --------------------------
	.section	.nv.callgraph,"",@"SHT_CUDA_CALLGRAPH"
	.align	4
	.sectionentsize	8
	.align		4
        /*0000*/ 	.word	0x00000000
	.align		4
        /*0004*/ 	.word	0xffffffff
	.align		4
        /*0008*/ 	.word	0x00000000
	.align		4
        /*000c*/ 	.word	0xfffffffe
	.align		4
        /*0010*/ 	.word	0x00000000
	.align		4
        /*0014*/ 	.word	0xfffffffd
	.align		4
        /*0018*/ 	.word	0x00000000
	.align		4
        /*001c*/ 	.word	0xfffffffc


//--------------------- .text._Z7kernel2Pi        --------------------------
	.section	.text._Z7kernel2Pi,"ax",@progbits
	.align	128
        .global         _Z7kernel2Pi
        .type           _Z7kernel2Pi,@function
        .size           _Z7kernel2Pi,(.L_x_4 - _Z7kernel2Pi)
        .other          _Z7kernel2Pi,@"STO_CUDA_ENTRY STV_DEFAULT"
_Z7kernel2Pi:
.text._Z7kernel2Pi:
[----:B------:R-:W-:Y:S01]  /*0000*/  LDC R1, c[0x0][0x37c] ;  /* 0x0000df00ff017b82 */ /* 0x000fe20000000800 */
[----:B------:R-:W0:Y:S07]  /*0010*/  S2R R5, SR_TID.X ;  /* 0x0000000000057919 */ /* 0x000e2e0000002100 */
[----:B------:R-:W0:Y:S01]  /*0020*/  S2UR UR4, SR_CTAID.X ;  /* 0x00000000000479c3 */ /* 0x000e220000002500 */
[----:B------:R-:W1:Y:S07]  /*0030*/  LDCU.64 UR8, c[0x0][0x358] ;  /* 0x00006b00ff0877ac */ /* 0x000e6e0008000a00 */
[----:B------:R-:W0:Y:S08]  /*0040*/  LDC R0, c[0x0][0x360] ;  /* 0x0000d800ff007b82 */ /* 0x000e300000000800 */
[----:B------:R-:W2:Y:S01]  /*0050*/  LDC.64 R2, c[0x0][0x380] ;  /* 0x0000e000ff027b82 */ /* 0x000ea20000000a00 */
[----:B0-----:R-:W-:-:S04]  /*0060*/  IMAD R5, R0, UR4, R5 ;  /* 0x0000000400057c24 */ /* 0x001fc8000f8e0205 */
[----:B--2---:R-:W-:-:S05]  /*0070*/  IMAD.WIDE R2, R5, 0x4, R2 ;  /* 0x0000000405027825 */ /* 0x004fca00078e0202 */
[----:B-1----:R0:W5:Y:S01]  /*0080*/  LDG.E R5, desc[UR8][R2.64] ;  /* 0x0000000802057981 */ /* 0x002162000c1e1900 */
[----:B------:R-:W-:-:S05]  /*0090*/  UMOV UR4, 0x40 ;  /* 0x0000004000047882 */ /* 0x000fca0000000000 */
.L_x_0:
[----:B------:R-:W-:Y:S02]  /*00a0*/  UIADD3 UR5, UPT, UPT, UR4, -0x40, URZ ;  /* 0xffffffc004057890 */ /* 0x000fe4000fffe0ff */
[----:B------:R-:W-:-:S04]  /*00b0*/  UIADD3 UR6, UPT, UPT, UR4, -0x3e, URZ ;  /* 0xffffffc204067890 */ /* 0x000fc8000fffe0ff */
[----:B-----5:R-:W-:Y:S01]  /*00c0*/  IMAD R5, R5, UR5, RZ ;  /* 0x0000000505057c24 */ /* 0x020fe2000f8e02ff */
[----:B------:R-:W-:-:S03]  /*00d0*/  UIADD3 UR5, UPT, UPT, UR4, -0x3c, URZ ;  /* 0xffffffc404057890 */ /* 0x000fc6000fffe0ff */
[----:B------:R-:W-:Y:S01]  /*00e0*/  IMAD R5, R5, UR6, RZ ;  /* 0x0000000605057c24 */ /* 0x000fe2000f8e02ff */
        /* <DEDUP_REMOVED lines=24> */
[----:B------:R-:W-:Y:S02]  /*0270*/  UIADD3 UR6, UPT, UPT, UR4, -0x22, URZ ;  /* 0xffffffde04067890 */ /* 0x000fe4000fffe0ff */
[----:B------:R-:W-:Y:S01]  /*0280*/  UIADD3 UR4, UPT, UPT, UR4, 0x80, URZ ;  /* 0x0000008004047890 */ /* 0x000fe2000fffe0ff */
[----:B------:R-:W-:-:S03]  /*0290*/  IMAD R5, R5, UR5, RZ ;  /* 0x0000000505057c24 */ /* 0x000fc6000f8e02ff */
[----:B------:R-:W-:Y:S01]  /*02a0*/  UISETP.NE.AND UP0, UPT, UR4, 0xbebc240, UPT ;  /* 0x0bebc2400400788c */ /* 0x000fe2000bf05270 */
[----:B------:R-:W-:-:S04]  /*02b0*/  IMAD R5, R5, UR6, RZ ;  /* 0x0000000605057c24 */ /* 0x000fc8000f8e02ff */
[----:B------:R-:W-:-:S05]  /*02c0*/  IMAD.SHL.U32 R0, R5, 0x4, RZ ;  /* 0x0000000405007824 */ /* 0x000fca00078e00ff */
[----:B------:R-:W-:-:S05]  /*02d0*/  IADD3 R0, PT, PT, R5, R0, R0 ;  /* 0x0000000005007210 */ /* 0x000fca0007ffe000 */
[----:B------:R-:W-:-:S05]  /*02e0*/  IMAD.SHL.U32 R5, R0, 0x4, RZ ;  /* 0x0000000400057824 */ /* 0x000fca00078e00ff */
[----:B------:R-:W-:-:S04]  /*02f0*/  IADD3 R0, PT, PT, R0, R5, R5 ;  /* 0x0000000500007210 */ /* 0x000fc80007ffe005 */
[----:B------:R-:W-:-:S04]  /*0300*/  SHF.L.U32 R5, R0, 0x2, RZ ;  /* 0x0000000200057819 */ /* 0x000fc800000006ff */
[----:B------:R-:W-:-:S05]  /*0310*/  IADD3 R0, PT, PT, R0, R5, R5 ;  /* 0x0000000500007210 */ /* 0x000fca0007ffe005 */
        /* <DEDUP_REMOVED lines=41> */
[----:B------:R-:W-:Y:S01]  /*05b0*/  IADD3 R5, PT, PT, R5, R0, R0 ;  /* 0x0000000005057210 */ /* 0x000fe20007ffe000 */
[----:B------:R-:W-:Y:S06]  /*05c0*/  BRA.U UP0, `(.L_x_0) ;  /* 0xfffffff900b47547 */ /* 0x000fec000b83ffff */
[----:B------:R-:W-:Y:S01]  /*05d0*/  STG.E desc[UR8][R2.64], R5 ;  /* 0x0000000502007986 */ /* 0x000fe2000c101908 */
[----:B------:R-:W-:Y:S05]  /*05e0*/  EXIT ;  /* 0x000000000000794d */ /* 0x000fea0003800000 */
.L_x_1:
[----:B------:R-:W-:-:S00]  /*05f0*/  BRA `(.L_x_1) ;  /* 0xfffffffc00fc7947 */ /* 0x000fc0000383ffff */
[----:B------:R-:W-:-:S00]  /*0600*/  NOP ;  /* 0x0000000000007918 */ /* 0x000fc00000000000 */
[----:B------:R-:W-:-:S00]  /*0610*/  NOP ;  /* 0x0000000000007918 */ /* 0x000fc00000000000 */
[----:B------:R-:W-:-:S00]  /*0620*/  NOP ;  /* 0x0000000000007918 */ /* 0x000fc00000000000 */
[----:B------:R-:W-:-:S00]  /*0630*/  NOP ;  /* 0x0000000000007918 */ /* 0x000fc00000000000 */
[----:B------:R-:W-:-:S00]  /*0640*/  NOP ;  /* 0x0000000000007918 */ /* 0x000fc00000000000 */
[----:B------:R-:W-:-:S00]  /*0650*/  NOP ;  /* 0x0000000000007918 */ /* 0x000fc00000000000 */
[----:B------:R-:W-:-:S00]  /*0660*/  NOP ;  /* 0x0000000000007918 */ /* 0x000fc00000000000 */
[----:B------:R-:W-:-:S00]  /*0670*/  NOP ;  /* 0x0000000000007918 */ /* 0x000fc00000000000 */
.L_x_4:


//--------------------- .text._Z7kernel1Pi        --------------------------
	.section	.text._Z7kernel1Pi,"ax",@progbits
	.align	128
        .global         _Z7kernel1Pi
        .type           _Z7kernel1Pi,@function
        .size           _Z7kernel1Pi,(.L_x_5 - _Z7kernel1Pi)
        .other          _Z7kernel1Pi,@"STO_CUDA_ENTRY STV_DEFAULT"
_Z7kernel1Pi:
.text._Z7kernel1Pi:
        /* <DEDUP_REMOVED lines=10> */
.L_x_2:
        /* <DEDUP_REMOVED lines=85> */
.L_x_3:
        /* <DEDUP_REMOVED lines=9> */
.L_x_5:


//--------------------- .nv.shared.reserved.0     --------------------------
	.section	.nv.shared.reserved.0,"aw",@nobits
	.weak		__nv_reservedSMEM_offset_0_alias
	.size		__nv_reservedSMEM_offset_0_alias, 0, 64
	.other		__nv_reservedSMEM_offset_0_alias,@"STO_CUDA_RESERVED_SHARED STV_DEFAULT"
__nv_reservedSMEM_offset_0_alias:
	.zero		0
	.zero		64


//--------------------- .nv.constant0._Z7kernel2Pi --------------------------
	.section	.nv.constant0._Z7kernel2Pi,"a",@progbits
	.sectionflags	@""
	.align	4
.nv.constant0._Z7kernel2Pi:
	.zero		904


//--------------------- .nv.constant0._Z7kernel1Pi --------------------------
	.section	.nv.constant0._Z7kernel1Pi,"a",@progbits
	.sectionflags	@""
	.align	4
.nv.constant0._Z7kernel1Pi:
	.zero		904


//--------------------- SYMBOLS --------------------------

	.type		.nv.reservedSmem.offset0,@object
	.size		.nv.reservedSmem.offset0,0x4
